//
// Generated by NVIDIA NVVM Compiler
//
// Compiler Build ID: CL-36424714
// Cuda compilation tools, release 13.0, V13.0.88
// Based on NVVM 20.0.0
//

.version 9.0
.target sm_100
.address_size 64

	// .globl	_Z3addPiS_S_
.extern .func  (.param .b32 func_retval0) vprintf
(
	.param .b64 vprintf_param_0,
	.param .b64 vprintf_param_1
)
;
.global .align 1 .b8 $str[43] = {98, 108, 111, 99, 107, 73, 68, 120, 58, 32, 37, 100, 44, 32, 98, 108, 111, 99, 107, 73, 68, 121, 58, 32, 37, 100, 44, 32, 116, 104, 114, 101, 97, 100, 73, 68, 120, 58, 32, 37, 100, 10};

.visible .entry _Z3addPiS_S_(
	.param .u64 .ptr .align 1 _Z3addPiS_S__param_0,
	.param .u64 .ptr .align 1 _Z3addPiS_S__param_1,
	.param .u64 .ptr .align 1 _Z3addPiS_S__param_2
)
{
	.local .align 8 .b8 	__local_depot0[16];
	.reg .b64 	%SP;
	.reg .b64 	%SPL;
	.reg .pred 	%p<2>;
	.reg .b32 	%r<14>;
	.reg .b64 	%rd<15>;

	mov.u64 	%SPL, __local_depot0;
	cvta.local.u64 	%SP, %SPL;
	ld.param.u64 	%rd1, [_Z3addPiS_S__param_0];
	ld.param.u64 	%rd2, [_Z3addPiS_S__param_1];
	ld.param.u64 	%rd3, [_Z3addPiS_S__param_2];
	mov.u32 	%r4, %ctaid.x;
	mov.u32 	%r2, %ctaid.y;
	mov.u32 	%r3, %tid.x;
	max.u32 	%r5, %r3, %r4;
	max.u32 	%r6, %r2, %r5;
	setp.gt.u32 	%p1, %r6, 2;
	@%p1 bra 	$L__BB0_2;
	cvta.to.global.u64 	%rd4, %rd1;
	cvta.to.global.u64 	%rd5, %rd2;
	cvta.to.global.u64 	%rd6, %rd3;
	mad.lo.s32 	%r7, %r2, 3, %r3;
	mad.lo.s32 	%r8, %r4, 9, %r7;
	mul.wide.u32 	%rd7, %r8, 4;
	add.s64 	%rd8, %rd4, %rd7;
	ld.global.u32 	%r9, [%rd8];
	add.s64 	%rd9, %rd5, %rd7;
	ld.global.u32 	%r10, [%rd9];
	add.s32 	%r11, %r10, %r9;
	add.s64 	%rd10, %rd6, %rd7;
	st.global.u32 	[%rd10], %r11;
$L__BB0_2:
	add.u64 	%rd11, %SP, 0;
	add.u64 	%rd12, %SPL, 0;
	st.local.v2.u32 	[%rd12], {%r4, %r2};
	st.local.u32 	[%rd12+8], %r3;
	mov.u64 	%rd13, $str;
	cvta.global.u64 	%rd14, %rd13;
	{ // callseq 0, 0
	.param .b64 param0;
	st.param.b64 	[param0], %rd14;
	.param .b64 param1;
	st.param.b64 	[param1], %rd11;
	.param .b32 retval0;
	call.uni (retval0), 
	vprintf, 
	(
	param0, 
	param1
	);
	ld.param.b32 	%r12, [retval0];
	} // callseq 0
	ret;

}


// ===== COMPILED SASS (sm_100) =====

	.target	sm_100

	.elftype	@"ET_EXEC"


//--------------------- .note.nv.tkinfo           --------------------------
	.section	.note.nv.tkinfo,"",@"SHT_NOTE"
	.sectionflags	@"SHF_NOTE_NV_TKINFO"
	.tkinfo
        /*0018*/ 	.word	0x00000002
        /*0030*/ 	.string	""
        /*0030*/ 	.string	"ptxas"
        /*0030*/ 	.string	"Cuda compilation tools, release 13.0, V13.0.88"
        /*0030*/ 	.string	"Build cuda_13.0.r13.0/compiler.36424714_0"
        /*0030*/ 	.string	"-arch sm_100 -m 64 "



//--------------------- .note.nv.cuinfo           --------------------------
	.section	.note.nv.cuinfo,"",@"SHT_NOTE"
	.sectionflags	@"SHF_NOTE_NV_CUINFO"
        /*0018*/ 	.short	0x0002
        /*001a*/ 	.short	0x0064
        /*001c*/ 	.short	0x0082
	.zero		2


//--------------------- .nv.info                  --------------------------
	.section	.nv.info,"",@"SHT_CUDA_INFO"
	.align	4


	//----- nvinfo : EIATTR_REGCOUNT
	.align		4
        /*0000*/ 	.byte	0x04, 0x2f
        /*0002*/ 	.short	(.L_2 - .L_1)
	.align		4
.L_1:
        /*0004*/ 	.word	index@(_Z3addPiS_S_)
        /*0008*/ 	.word	0x00000018


	//----- nvinfo : EIATTR_FRAME_SIZE
	.align		4
.L_2:
        /*000c*/ 	.byte	0x04, 0x11
        /*000e*/ 	.short	(.L_4 - .L_3)
	.align		4
.L_3:
        /*0010*/ 	.word	index@(_Z3addPiS_S_)
        /*0014*/ 	.word	0x00000010


	//----- nvinfo : EIATTR_MIN_STACK_SIZE
	.align		4
.L_4:
        /*0018*/ 	.byte	0x04, 0x12
        /*001a*/ 	.short	(.L_6 - .L_5)
	.align		4
.L_5:
        /*001c*/ 	.word	index@(_Z3addPiS_S_)
        /*0020*/ 	.word	0x00000010
.L_6:


//--------------------- .nv.compat                --------------------------
	.section	.nv.compat,"",@"SHT_CUDA_COMPAT_INFO"
	.align	4
        /*0000*/ 	.byte	0x02, 0x09, 0x00, 0x00, 0x02, 0x02, 0x01, 0x00, 0x02, 0x05, 0x05, 0x00, 0x03, 0x07, 0x01, 0x01
        /*0010*/ 	.byte	0x02, 0x03, 0x00, 0x00, 0x02, 0x06, 0x01, 0x00, 0x04, 0x0b, 0x08, 0x00, 0x09, 0x00, 0x00, 0x00
        /*0020*/ 	.byte	0x00, 0x00, 0x00, 0x00


//--------------------- .nv.info._Z3addPiS_S_     --------------------------
	.section	.nv.info._Z3addPiS_S_,"",@"SHT_CUDA_INFO"
	.sectionflags	@""
	.align	4


	//----- nvinfo : EIATTR_CUDA_API_VERSION
	.align		4
        /*0000*/ 	.byte	0x04, 0x37
        /*0002*/ 	.short	(.L_8 - .L_7)
.L_7:
        /*0004*/ 	.word	0x00000082


	//----- nvinfo : EIATTR_KPARAM_INFO
	.align		4
.L_8:
        /*0008*/ 	.byte	0x04, 0x17
        /*000a*/ 	.short	(.L_10 - .L_9)
.L_9:
        /*000c*/ 	.word	0x00000000
        /*0010*/ 	.short	0x0002
        /*0012*/ 	.short	0x0010
        /*0014*/ 	.byte	0x00, 0xf5, 0x21, 0x00


	//----- nvinfo : EIATTR_KPARAM_INFO
	.align		4
.L_10:
        /*0018*/ 	.byte	0x04, 0x17
        /*001a*/ 	.short	(.L_12 - .L_11)
.L_11:
        /*001c*/ 	.word	0x00000000
        /*0020*/ 	.short	0x0001
        /*0022*/ 	.short	0x0008
        /*0024*/ 	.byte	0x00, 0xf5, 0x21, 0x00


	//----- nvinfo : EIATTR_KPARAM_INFO
	.align		4
.L_12:
        /*0028*/ 	.byte	0x04, 0x17
        /*002a*/ 	.short	(.L_14 - .L_13)
.L_13:
        /*002c*/ 	.word	0x00000000
        /*0030*/ 	.short	0x0000
        /*0032*/ 	.short	0x0000
        /*0034*/ 	.byte	0x00, 0xf5, 0x21, 0x00


	//----- nvinfo : EIATTR_SPARSE_MMA_MASK
	.align		4
.L_14:
        /*0038*/ 	.byte	0x03, 0x50
        /*003a*/ 	.short	0x0000


	//----- nvinfo : EIATTR_MAXREG_COUNT
	.align		4
        /*003c*/ 	.byte	0x03, 0x1b
        /*003e*/ 	.short	0x00ff


	//----- nvinfo : EIATTR_EXTERNS
	.align		4
        /*0040*/ 	.byte	0x04, 0x0f
        /*0042*/ 	.short	(.L_16 - .L_15)


	//   ....[0]....
	.align		4
.L_15:
        /*0044*/ 	.word	index@(vprintf)


	//----- nvinfo : EIATTR_MERCURY_ISA_VERSION
	.align		4
.L_16:
        /*0048*/ 	.byte	0x03, 0x5f
        /*004a*/ 	.short	0x0101


	//----- nvinfo : EIATTR_VRC_CTA_INIT_COUNT
	.align		4
        /*004c*/ 	.byte	0x02, 0x4a
	.zero		1
	.zero		1


	//----- nvinfo : EIATTR_SYSCALL_OFFSETS
	.align		4
        /*0050*/ 	.byte	0x04, 0x46
        /*0052*/ 	.short	(.L_18 - .L_17)


	//   ....[0]....
.L_17:
        /*0054*/ 	.word	0x00000200


	//----- nvinfo : EIATTR_EXIT_INSTR_OFFSETS
	.align		4
.L_18:
        /*0058*/ 	.byte	0x04, 0x1c
        /*005a*/ 	.short	(.L_20 - .L_19)


	//   ....[0]....
.L_19:
        /*005c*/ 	.word	0x00000210


	//----- nvinfo : EIATTR_CBANK_PARAM_SIZE
	.align		4
.L_20:
        /*0060*/ 	.byte	0x03, 0x19
        /*0062*/ 	.short	0x0018


	//----- nvinfo : EIATTR_PARAM_CBANK
	.align		4
        /*0064*/ 	.byte	0x04, 0x0a
        /*0066*/ 	.short	(.L_22 - .L_21)
	.align		4
.L_21:
        /*0068*/ 	.word	index@(.nv.constant0._Z3addPiS_S_)
        /*006c*/ 	.short	0x0380
        /*006e*/ 	.short	0x0018


	//----- nvinfo : EIATTR_SW_WAR
	.align		4
.L_22:
        /*0070*/ 	.byte	0x04, 0x36
        /*0072*/ 	.short	(.L_24 - .L_23)
.L_23:
        /*0074*/ 	.word	0x00000008
.L_24:


//--------------------- .nv.callgraph             --------------------------
	.section	.nv.callgraph,"",@"SHT_CUDA_CALLGRAPH"
	.align	4
	.sectionentsize	8
	.align		4
        /*0000*/ 	.word	0x00000000
	.align		4
        /*0004*/ 	.word	0xffffffff
	.align		4
        /*0008*/ 	.word	index@(_Z3addPiS_S_)
	.align		4
        /*000c*/ 	.word	index@(vprintf)
	.align		4
        /*0010*/ 	.word	0x00000000
	.align		4
        /*0014*/ 	.word	0xfffffffe
	.align		4
        /*0018*/ 	.word	0x00000000
	.align		4
        /*001c*/ 	.word	0xfffffffd
	.align		4
        /*0020*/ 	.word	0x00000000
	.align		4
        /*0024*/ 	.word	0xfffffffc


//--------------------- .nv.constant4             --------------------------
	.section	.nv.constant4,"a",@progbits
	.align	8
	.align		8
.nv.constant4:
        /*0000*/ 	.dword	vprintf
	.align		8
        /*0008*/ 	.dword	$str


//--------------------- .text._Z3addPiS_S_        --------------------------
	.section	.text._Z3addPiS_S_,"ax",@progbits
	.align	128
        .global         _Z3addPiS_S_
        .type           _Z3addPiS_S_,@function
        .size           _Z3addPiS_S_,(.L_x_2 - _Z3addPiS_S_)
        .other          _Z3addPiS_S_,@"STO_CUDA_ENTRY STV_DEFAULT"
_Z3addPiS_S_:
.text._Z3addPiS_S_:
[----:B------:R-:W0:Y:S01]  /*0000*/  LDC R1, c[0x0][0x37c] ;  /* 0x0000df00ff017b82 */ /* 0x000e220000000800 */
[----:B------:R-:W1:Y:S07]  /*0010*/  S2R R12, SR_TID.X ;  /* 0x00000000000c7919 */ /* 0x000e6e0000002100 */
[----:B------:R-:W2:Y:S01]  /*0020*/  LDC.64 R6, c[0x0][0x388] ;  /* 0x0000e200ff067b82 */ /* 0x000ea20000000a00 */
[----:B------:R-:W3:Y:S01]  /*0030*/  LDCU.64 UR4, c[0x0][0x358] ;  /* 0x00006b00ff0477ac */ /* 0x000ee20008000a00 */
[----:B0-----:R-:W-:Y:S01]  /*0040*/  IADD3 R1, PT, PT, R1, -0x10, RZ ;  /* 0xfffffff001017810 */ /* 0x001fe20007ffe0ff */
[----:B------:R-:W1:Y:S01]  /*0050*/  S2R R10, SR_CTAID.X ;  /* 0x00000000000a7919 */ /* 0x000e620000002500 */
[----:B------:R-:W1:Y:S04]  /*0060*/  S2R R11, SR_CTAID.Y ;  /* 0x00000000000b7919 */ /* 0x000e680000002600 */
[----:B------:R-:W0:Y:S01]  /*0070*/  LDC.64 R4, c[0x0][0x380] ;  /* 0x0000e000ff047b82 */ /* 0x000e220000000a00 */
[----:B------:R-:W4:Y:S01]  /*0080*/  LDCU UR6, c[0x0][0x2f8] ;  /* 0x00005f00ff0677ac */ /* 0x000f220008000800 */
[----:B------:R-:W5:Y:S01]  /*0090*/  LDCU.64 UR8, c[0x4][0x8] ;  /* 0x01000100ff0877ac */ /* 0x000f620008000a00 */
[----:B-1----:R-:W-:-:S04]  /*00a0*/  VIMNMX3.U32 R0, R12, R10, R11, !PT ;  /* 0x0000000a0c00720f */ /* 0x002fc8000780000b */
[----:B------:R-:W-:-:S13]  /*00b0*/  ISETP.GT.U32.AND P0, PT, R0, 0x2, PT ;  /* 0x000000020000780c */ /* 0x000fda0003f04070 */
[----:B------:R-:W-:-:S04]  /*00c0*/  @!P0 IMAD R3, R11, 0x3, R12 ;  /* 0x000000030b038824 */ /* 0x000fc800078e020c */
[----:B------:R-:W-:Y:S02]  /*00d0*/  @!P0 IMAD R9, R10, 0x9, R3 ;  /* 0x000000090a098824 */ /* 0x000fe400078e0203 */
[----:B------:R-:W1:Y:S02]  /*00e0*/  @!P0 LDC.64 R2, c[0x0][0x390] ;  /* 0x0000e400ff028b82 */ /* 0x000e640000000a00 */
[----:B--2---:R-:W-:-:S04]  /*00f0*/  @!P0 IMAD.WIDE.U32 R6, R9, 0x4, R6 ;  /* 0x0000000409068825 */ /* 0x004fc800078e0006 */
[----:B0-----:R-:W-:Y:S02]  /*0100*/  @!P0 IMAD.WIDE.U32 R4, R9, 0x4, R4 ;  /* 0x0000000409048825 */ /* 0x001fe400078e0004 */
[----:B---3--:R-:W2:Y:S04]  /*0110*/  @!P0 LDG.E R7, desc[UR4][R6.64] ;  /* 0x0000000406078981 */ /* 0x008ea8000c1e1900 */
[----:B------:R5:W2:Y:S01]  /*0120*/  @!P0 LDG.E R0, desc[UR4][R4.64] ;  /* 0x0000000404008981 */ /* 0x000aa2000c1e1900 */
[----:B------:R-:W-:-:S03]  /*0130*/  MOV R8, 0x0 ;  /* 0x0000000000087802 */ /* 0x000fc60000000f00 */
[----:B------:R0:W-:Y:S04]  /*0140*/  STL.64 [R1], R10 ;  /* 0x0000000a01007387 */ /* 0x0001e80000100a00 */
[----:B------:R0:W-:Y:S01]  /*0150*/  STL [R1+0x8], R12 ;  /* 0x0000080c01007387 */ /* 0x0001e20000100800 */
[----:B-1----:R-:W-:Y:S02]  /*0160*/  @!P0 IMAD.WIDE.U32 R2, R9, 0x4, R2 ;  /* 0x0000000409028825 */ /* 0x002fe400078e0002 */
[----:B------:R-:W1:Y:S01]  /*0170*/  LDC.64 R8, c[0x4][R8] ;  /* 0x0100000008087b82 */ /* 0x000e620000000a00 */
[----:B-----5:R-:W-:Y:S01]  /*0180*/  MOV R5, UR9 ;  /* 0x0000000900057c02 */ /* 0x020fe20008000f00 */
[----:B------:R-:W-:Y:S01]  /*0190*/  IMAD.U32 R4, RZ, RZ, UR8 ;  /* 0x00000008ff047e24 */ /* 0x000fe2000f8e00ff */
[----:B--2---:R-:W-:-:S05]  /*01a0*/  @!P0 IADD3 R0, PT, PT, R0, R7, RZ ;  /* 0x0000000700008210 */ /* 0x004fca0007ffe0ff */
[----:B------:R0:W-:Y:S01]  /*01b0*/  @!P0 STG.E desc[UR4][R2.64], R0 ;  /* 0x0000000002008986 */ /* 0x0001e2000c101904 */
[----:B------:R-:W2:Y:S01]  /*01c0*/  LDCU UR4, c[0x0][0x2fc] ;  /* 0x00005f80ff0477ac */ /* 0x000ea20008000800 */
[----:B----4-:R-:W-:-:S05]  /*01d0*/  IADD3 R6, P0, PT, R1, UR6, RZ ;  /* 0x0000000601067c10 */ /* 0x010fca000ff1e0ff */
[----:B012---:R-:W-:-:S08]  /*01e0*/  IMAD.X R7, RZ, RZ, UR4, P0 ;  /* 0x00000004ff077e24 */ /* 0x007fd000080e06ff */
[----:B------:R-:W-:-:S07]  /*01f0*/  LEPC R20, `(.L_x_0) ;  /* 0x000000001014794e */ /* 0x000fce0000000000 */
[----:B------:R-:W-:Y:S05]  /*0200*/  CALL.ABS.NOINC R8 ;  /* 0x0000000008007343 */ /* 0x000fea0003c00000 */
.L_x_0:
[----:B------:R-:W-:Y:S05]  /*0210*/  EXIT ;  /* 0x000000000000794d */ /* 0x000fea0003800000 */
.L_x_1:
[----:B------:R-:W-:-:S00]  /*0220*/  BRA `(.L_x_1) ;  /* 0xfffffffc00fc7947 */ /* 0x000fc0000383ffff */
[----:B------:R-:W-:-:S00]  /*0230*/  NOP ;  /* 0x0000000000007918 */ /* 0x000fc00000000000 */
        /* <DEDUP_REMOVED lines=12> */
.L_x_2:


//--------------------- .nv.global.init           --------------------------
	.section	.nv.global.init,"aw",@progbits
.nv.global.init:
	.type		$str,@object
	.size		$str,(.L_0 - $str)
$str:
        /*0000*/ 	.byte	0x62, 0x6c, 0x6f, 0x63, 0x6b, 0x49, 0x44, 0x78, 0x3a, 0x20, 0x25, 0x64, 0x2c, 0x20, 0x62, 0x6c
        /*0010*/ 	.byte	0x6f, 0x63, 0x6b, 0x49, 0x44, 0x79, 0x3a, 0x20, 0x25, 0x64, 0x2c, 0x20, 0x74, 0x68, 0x72, 0x65
        /*0020*/ 	.byte	0x61, 0x64, 0x49, 0x44, 0x78, 0x3a, 0x20, 0x25, 0x64, 0x0a, 0x00
.L_0:


//--------------------- .nv.shared.reserved.0     --------------------------
	.section	.nv.shared.reserved.0,"aw",@nobits
	.weak		__nv_reservedSMEM_offset_0_alias
	.size		__nv_reservedSMEM_offset_0_alias, 0, 64
	.other		__nv_reservedSMEM_offset_0_alias,@"STO_CUDA_RESERVED_SHARED STV_DEFAULT"
__nv_reservedSMEM_offset_0_alias:
	.zero		0
	.zero		64


//--------------------- .nv.constant0._Z3addPiS_S_ --------------------------
	.section	.nv.constant0._Z3addPiS_S_,"a",@progbits
	.sectionflags	@""
	.align	4
.nv.constant0._Z3addPiS_S_:
	.zero		920


//--------------------- SYMBOLS --------------------------

	.type		.nv.reservedSmem.offset0,@object
	.size		.nv.reservedSmem.offset0,0x4
	.type		vprintf,@function
